//
// Generated by NVIDIA NVVM Compiler
//
// Compiler Build ID: CL-36424714
// Cuda compilation tools, release 13.0, V13.0.88
// Based on NVVM 20.0.0
//

.version 9.0
.target sm_100
.address_size 64

	// .globl	_Z14shuffleExamplePiS_

.visible .entry _Z14shuffleExamplePiS_(
	.param .u64 .ptr .align 1 _Z14shuffleExamplePiS__param_0,
	.param .u64 .ptr .align 1 _Z14shuffleExamplePiS__param_1
)
{
	.reg .pred 	%p<2>;
	.reg .b32 	%r<4>;
	.reg .b64 	%rd<8>;

	ld.param.u64 	%rd1, [_Z14shuffleExamplePiS__param_0];
	ld.param.u64 	%rd2, [_Z14shuffleExamplePiS__param_1];
	cvta.to.global.u64 	%rd3, %rd1;
	cvta.to.global.u64 	%rd4, %rd2;
	mov.u32 	%r1, %tid.x;
	mul.wide.u32 	%rd5, %r1, 4;
	add.s64 	%rd6, %rd4, %rd5;
	ld.global.u32 	%r2, [%rd6];
	shfl.sync.idx.b32	%r3|%p1, %r2, 1, 31, -1;
	add.s64 	%rd7, %rd3, %rd5;
	st.global.u32 	[%rd7], %r3;
	ret;

}


// ===== COMPILED SASS (sm_100) =====

	.target	sm_100

	.elftype	@"ET_EXEC"


//--------------------- .note.nv.tkinfo           --------------------------
	.section	.note.nv.tkinfo,"",@"SHT_NOTE"
	.sectionflags	@"SHF_NOTE_NV_TKINFO"
	.tkinfo
        /*0018*/ 	.word	0x00000002
        /*0030*/ 	.string	""
        /*0030*/ 	.string	"ptxas"
        /*0030*/ 	.string	"Cuda compilation tools, release 13.0, V13.0.88"
        /*0030*/ 	.string	"Build cuda_13.0.r13.0/compiler.36424714_0"
        /*0030*/ 	.string	"-arch sm_100 -m 64 "



//--------------------- .note.nv.cuinfo           --------------------------
	.section	.note.nv.cuinfo,"",@"SHT_NOTE"
	.sectionflags	@"SHF_NOTE_NV_CUINFO"
        /*0018*/ 	.short	0x0002
        /*001a*/ 	.short	0x0064
        /*001c*/ 	.short	0x0082
	.zero		2


//--------------------- .nv.info                  --------------------------
	.section	.nv.info,"",@"SHT_CUDA_INFO"
	.align	4


	//----- nvinfo : EIATTR_REGCOUNT
	.align		4
        /*0000*/ 	.byte	0x04, 0x2f
        /*0002*/ 	.short	(.L_1 - .L_0)
	.align		4
.L_0:
        /*0004*/ 	.word	index@(_Z14shuffleExamplePiS_)
        /*0008*/ 	.word	0x0000000c


	//----- nvinfo : EIATTR_FRAME_SIZE
	.align		4
.L_1:
        /*000c*/ 	.byte	0x04, 0x11
        /*000e*/ 	.short	(.L_3 - .L_2)
	.align		4
.L_2:
        /*0010*/ 	.word	index@(_Z14shuffleExamplePiS_)
        /*0014*/ 	.word	0x00000000


	//----- nvinfo : EIATTR_MIN_STACK_SIZE
	.align		4
.L_3:
        /*0018*/ 	.byte	0x04, 0x12
        /*001a*/ 	.short	(.L_5 - .L_4)
	.align		4
.L_4:
        /*001c*/ 	.word	index@(_Z14shuffleExamplePiS_)
        /*0020*/ 	.word	0x00000000
.L_5:


//--------------------- .nv.compat                --------------------------
	.section	.nv.compat,"",@"SHT_CUDA_COMPAT_INFO"
	.align	4
        /*0000*/ 	.byte	0x02, 0x09, 0x00, 0x00, 0x02, 0x02, 0x01, 0x00, 0x02, 0x05, 0x05, 0x00, 0x03, 0x07, 0x01, 0x01
        /*0010*/ 	.byte	0x02, 0x03, 0x00, 0x00, 0x02, 0x06, 0x01, 0x00, 0x04, 0x0b, 0x08, 0x00, 0x09, 0x00, 0x00, 0x00
        /*0020*/ 	.byte	0x00, 0x00, 0x00, 0x00


//--------------------- .nv.info._Z14shuffleExamplePiS_ --------------------------
	.section	.nv.info._Z14shuffleExamplePiS_,"",@"SHT_CUDA_INFO"
	.sectionflags	@""
	.align	4


	//----- nvinfo : EIATTR_CUDA_API_VERSION
	.align		4
        /*0000*/ 	.byte	0x04, 0x37
        /*0002*/ 	.short	(.L_7 - .L_6)
.L_6:
        /*0004*/ 	.word	0x00000082


	//----- nvinfo : EIATTR_KPARAM_INFO
	.align		4
.L_7:
        /*0008*/ 	.byte	0x04, 0x17
        /*000a*/ 	.short	(.L_9 - .L_8)
.L_8:
        /*000c*/ 	.word	0x00000000
        /*0010*/ 	.short	0x0001
        /*0012*/ 	.short	0x0008
        /*0014*/ 	.byte	0x00, 0xf5, 0x21, 0x00


	//----- nvinfo : EIATTR_KPARAM_INFO
	.align		4
.L_9:
        /*0018*/ 	.byte	0x04, 0x17
        /*001a*/ 	.short	(.L_11 - .L_10)
.L_10:
        /*001c*/ 	.word	0x00000000
        /*0020*/ 	.short	0x0000
        /*0022*/ 	.short	0x0000
        /*0024*/ 	.byte	0x00, 0xf5, 0x21, 0x00


	//----- nvinfo : EIATTR_SPARSE_MMA_MASK
	.align		4
.L_11:
        /*0028*/ 	.byte	0x03, 0x50
        /*002a*/ 	.short	0x0000


	//----- nvinfo : EIATTR_MAXREG_COUNT
	.align		4
        /*002c*/ 	.byte	0x03, 0x1b
        /*002e*/ 	.short	0x00ff


	//----- nvinfo : EIATTR_MERCURY_ISA_VERSION
	.align		4
        /*0030*/ 	.byte	0x03, 0x5f
        /*0032*/ 	.short	0x0101


	//----- nvinfo : EIATTR_COOP_GROUP_MASK_REGIDS
	.align		4
        /*0034*/ 	.byte	0x04, 0x29
        /*0036*/ 	.short	(.L_13 - .L_12)


	//   ....[0]....
.L_12:
        /*0038*/ 	.word	0xffffffff


	//----- nvinfo : EIATTR_COOP_GROUP_INSTR_OFFSETS
	.align		4
.L_13:
        /*003c*/ 	.byte	0x04, 0x28
        /*003e*/ 	.short	(.L_15 - .L_14)


	//   ....[0]....
.L_14:
        /*0040*/ 	.word	0x00000080


	//----- nvinfo : EIATTR_VRC_CTA_INIT_COUNT
	.align		4
.L_15:
        /*0044*/ 	.byte	0x02, 0x4a
	.zero		1
	.zero		1


	//----- nvinfo : EIATTR_EXIT_INSTR_OFFSETS
	.align		4
        /*0048*/ 	.byte	0x04, 0x1c
        /*004a*/ 	.short	(.L_17 - .L_16)


	//   ....[0]....
.L_16:
        /*004c*/ 	.word	0x000000a0


	//----- nvinfo : EIATTR_CBANK_PARAM_SIZE
	.align		4
.L_17:
        /*0050*/ 	.byte	0x03, 0x19
        /*0052*/ 	.short	0x0010


	//----- nvinfo : EIATTR_PARAM_CBANK
	.align		4
        /*0054*/ 	.byte	0x04, 0x0a
        /*0056*/ 	.short	(.L_19 - .L_18)
	.align		4
.L_18:
        /*0058*/ 	.word	index@(.nv.constant0._Z14shuffleExamplePiS_)
        /*005c*/ 	.short	0x0380
        /*005e*/ 	.short	0x0010


	//----- nvinfo : EIATTR_SW_WAR
	.align		4
.L_19:
        /*0060*/ 	.byte	0x04, 0x36
        /*0062*/ 	.short	(.L_21 - .L_20)
.L_20:
        /*0064*/ 	.word	0x00000008
.L_21:


//--------------------- .nv.callgraph             --------------------------
	.section	.nv.callgraph,"",@"SHT_CUDA_CALLGRAPH"
	.align	4
	.sectionentsize	8
	.align		4
        /*0000*/ 	.word	0x00000000
	.align		4
        /*0004*/ 	.word	0xffffffff
	.align		4
        /*0008*/ 	.word	0x00000000
	.align		4
        /*000c*/ 	.word	0xfffffffe
	.align		4
        /*0010*/ 	.word	0x00000000
	.align		4
        /*0014*/ 	.word	0xfffffffd
	.align		4
        /*0018*/ 	.word	0x00000000
	.align		4
        /*001c*/ 	.word	0xfffffffc


//--------------------- .text._Z14shuffleExamplePiS_ --------------------------
	.section	.text._Z14shuffleExamplePiS_,"ax",@progbits
	.align	128
        .global         _Z14shuffleExamplePiS_
        .type           _Z14shuffleExamplePiS_,@function
        .size           _Z14shuffleExamplePiS_,(.L_x_1 - _Z14shuffleExamplePiS_)
        .other          _Z14shuffleExamplePiS_,@"STO_CUDA_ENTRY STV_DEFAULT"
_Z14shuffleExamplePiS_:
.text._Z14shuffleExamplePiS_:
[----:B------:R-:W-:Y:S01]  /*0000*/  LDC R1, c[0x0][0x37c] ;  /* 0x0000df00ff017b82 */ /* 0x000fe20000000800 */
[----:B------:R-:W0:Y:S07]  /*0010*/  S2R R9, SR_TID.X ;  /* 0x0000000000097919 */ /* 0x000e2e0000002100 */
[----:B------:R-:W0:Y:S01]  /*0020*/  LDC.64 R2, c[0x0][0x388] ;  /* 0x0000e200ff027b82 */ /* 0x000e220000000a00 */
[----:B------:R-:W1:Y:S07]  /*0030*/  LDCU.64 UR4, c[0x0][0x358] ;  /* 0x00006b00ff0477ac */ /* 0x000e6e0008000a00 */
[----:B------:R-:W2:Y:S01]  /*0040*/  LDC.64 R4, c[0x0][0x380] ;  /* 0x0000e000ff047b82 */ /* 0x000ea20000000a00 */
[----:B0-----:R-:W-:-:S06]  /*0050*/  IMAD.WIDE.U32 R2, R9, 0x4, R2 ;  /* 0x0000000409027825 */ /* 0x001fcc00078e0002 */
[----:B-1----:R-:W3:Y:S01]  /*0060*/  LDG.E R2, desc[UR4][R2.64] ;  /* 0x0000000402027981 */ /* 0x002ee2000c1e1900 */
[----:B--2---:R-:W-:-:S03]  /*0070*/  IMAD.WIDE.U32 R4, R9, 0x4, R4 ;  /* 0x0000000409047825 */ /* 0x004fc600078e0004 */
[----:B---3--:R-:W0:Y:S04]  /*0080*/  SHFL.IDX PT, R7, R2, 0x1, 0x1f ;  /* 0x00201f0002077f89 */ /* 0x008e2800000e0000 */
[----:B0-----:R-:W-:Y:S01]  /*0090*/  STG.E desc[UR4][R4.64], R7 ;  /* 0x0000000704007986 */ /* 0x001fe2000c101904 */
[----:B------:R-:W-:Y:S05]  /*00a0*/  EXIT ;  /* 0x000000000000794d */ /* 0x000fea0003800000 */
.L_x_0:
[----:B------:R-:W-:-:S00]  /*00b0*/  BRA `(.L_x_0) ;  /* 0xfffffffc00fc7947 */ /* 0x000fc0000383ffff */
[----:B------:R-:W-:-:S00]  /*00c0*/  NOP ;  /* 0x0000000000007918 */ /* 0x000fc00000000000 */
        /* <DEDUP_REMOVED lines=11> */
.L_x_1:


//--------------------- .nv.shared.reserved.0     --------------------------
	.section	.nv.shared.reserved.0,"aw",@nobits
	.weak		__nv_reservedSMEM_offset_0_alias
	.size		__nv_reservedSMEM_offset_0_alias, 0, 64
	.other		__nv_reservedSMEM_offset_0_alias,@"STO_CUDA_RESERVED_SHARED STV_DEFAULT"
__nv_reservedSMEM_offset_0_alias:
	.zero		0
	.zero		64


//--------------------- .nv.constant0._Z14shuffleExamplePiS_ --------------------------
	.section	.nv.constant0._Z14shuffleExamplePiS_,"a",@progbits
	.sectionflags	@""
	.align	4
.nv.constant0._Z14shuffleExamplePiS_:
	.zero		912


//--------------------- SYMBOLS --------------------------

	.type		.nv.reservedSmem.offset0,@object
	.size		.nv.reservedSmem.offset0,0x4
